//
// Generated by NVIDIA NVVM Compiler
//
// Compiler Build ID: CL-36424714
// Cuda compilation tools, release 13.0, V13.0.88
// Based on NVVM 20.0.0
//

.version 9.0
.target sm_100
.address_size 64

	// .globl	_Z10matrix_mulPfS_ffffii

.visible .entry _Z10matrix_mulPfS_ffffii(
	.param .u64 .ptr .align 1 _Z10matrix_mulPfS_ffffii_param_0,
	.param .u64 .ptr .align 1 _Z10matrix_mulPfS_ffffii_param_1,
	.param .f32 _Z10matrix_mulPfS_ffffii_param_2,
	.param .f32 _Z10matrix_mulPfS_ffffii_param_3,
	.param .f32 _Z10matrix_mulPfS_ffffii_param_4,
	.param .f32 _Z10matrix_mulPfS_ffffii_param_5,
	.param .u32 _Z10matrix_mulPfS_ffffii_param_6,
	.param .u32 _Z10matrix_mulPfS_ffffii_param_7
)
{
	.reg .pred 	%p<2>;
	.reg .b32 	%r<13>;
	.reg .b32 	%f<13>;
	.reg .b64 	%rd<11>;

	ld.param.u64 	%rd1, [_Z10matrix_mulPfS_ffffii_param_0];
	ld.param.u64 	%rd2, [_Z10matrix_mulPfS_ffffii_param_1];
	ld.param.f32 	%f1, [_Z10matrix_mulPfS_ffffii_param_2];
	ld.param.f32 	%f2, [_Z10matrix_mulPfS_ffffii_param_3];
	ld.param.f32 	%f3, [_Z10matrix_mulPfS_ffffii_param_4];
	ld.param.f32 	%f4, [_Z10matrix_mulPfS_ffffii_param_5];
	ld.param.u32 	%r3, [_Z10matrix_mulPfS_ffffii_param_6];
	ld.param.u32 	%r4, [_Z10matrix_mulPfS_ffffii_param_7];
	mov.u32 	%r5, %ntid.x;
	mov.u32 	%r6, %ctaid.x;
	mov.u32 	%r7, %tid.x;
	mad.lo.s32 	%r8, %r5, %r6, %r7;
	mov.b32 	%r9, 1;
	shl.b32 	%r10, %r9, %r4;
	or.b32  	%r2, %r10, %r8;
	min.s32 	%r12, %r3, %r2;
	setp.le.s32 	%p1, %r12, %r8;
	@%p1 bra 	$L__BB0_2;
	cvta.to.global.u64 	%rd3, %rd1;
	cvta.to.global.u64 	%rd4, %rd2;
	mul.wide.s32 	%rd5, %r8, 4;
	add.s64 	%rd6, %rd3, %rd5;
	ld.global.f32 	%f5, [%rd6];
	mul.wide.s32 	%rd7, %r2, 4;
	add.s64 	%rd8, %rd3, %rd7;
	ld.global.f32 	%f6, [%rd8];
	mul.f32 	%f7, %f2, %f6;
	fma.rn.f32 	%f8, %f1, %f5, %f7;
	add.s64 	%rd9, %rd4, %rd5;
	st.global.f32 	[%rd9], %f8;
	ld.global.f32 	%f9, [%rd6];
	ld.global.f32 	%f10, [%rd8];
	mul.f32 	%f11, %f4, %f10;
	fma.rn.f32 	%f12, %f3, %f9, %f11;
	add.s64 	%rd10, %rd4, %rd7;
	st.global.f32 	[%rd10], %f12;
$L__BB0_2:
	ret;

}


// ===== COMPILED SASS (sm_100) =====

	.target	sm_100

	.elftype	@"ET_EXEC"


//--------------------- .note.nv.tkinfo           --------------------------
	.section	.note.nv.tkinfo,"",@"SHT_NOTE"
	.sectionflags	@"SHF_NOTE_NV_TKINFO"
	.tkinfo
        /*0018*/ 	.word	0x00000002
        /*0030*/ 	.string	""
        /*0030*/ 	.string	"ptxas"
        /*0030*/ 	.string	"Cuda compilation tools, release 13.0, V13.0.88"
        /*0030*/ 	.string	"Build cuda_13.0.r13.0/compiler.36424714_0"
        /*0030*/ 	.string	"-arch sm_100 -m 64 "



//--------------------- .note.nv.cuinfo           --------------------------
	.section	.note.nv.cuinfo,"",@"SHT_NOTE"
	.sectionflags	@"SHF_NOTE_NV_CUINFO"
        /*0018*/ 	.short	0x0002
        /*001a*/ 	.short	0x0064
        /*001c*/ 	.short	0x0082
	.zero		2


//--------------------- .nv.info                  --------------------------
	.section	.nv.info,"",@"SHT_CUDA_INFO"
	.align	4


	//----- nvinfo : EIATTR_REGCOUNT
	.align		4
        /*0000*/ 	.byte	0x04, 0x2f
        /*0002*/ 	.short	(.L_1 - .L_0)
	.align		4
.L_0:
        /*0004*/ 	.word	index@(_Z10matrix_mulPfS_ffffii)
        /*0008*/ 	.word	0x00000012


	//----- nvinfo : EIATTR_FRAME_SIZE
	.align		4
.L_1:
        /*000c*/ 	.byte	0x04, 0x11
        /*000e*/ 	.short	(.L_3 - .L_2)
	.align		4
.L_2:
        /*0010*/ 	.word	index@(_Z10matrix_mulPfS_ffffii)
        /*0014*/ 	.word	0x00000000


	//----- nvinfo : EIATTR_MIN_STACK_SIZE
	.align		4
.L_3:
        /*0018*/ 	.byte	0x04, 0x12
        /*001a*/ 	.short	(.L_5 - .L_4)
	.align		4
.L_4:
        /*001c*/ 	.word	index@(_Z10matrix_mulPfS_ffffii)
        /*0020*/ 	.word	0x00000000
.L_5:


//--------------------- .nv.compat                --------------------------
	.section	.nv.compat,"",@"SHT_CUDA_COMPAT_INFO"
	.align	4
        /*0000*/ 	.byte	0x02, 0x09, 0x00, 0x00, 0x02, 0x02, 0x01, 0x00, 0x02, 0x05, 0x05, 0x00, 0x03, 0x07, 0x01, 0x01
        /*0010*/ 	.byte	0x02, 0x03, 0x00, 0x00, 0x02, 0x06, 0x01, 0x00, 0x04, 0x0b, 0x08, 0x00, 0x09, 0x00, 0x00, 0x00
        /*0020*/ 	.byte	0x00, 0x00, 0x00, 0x00


//--------------------- .nv.info._Z10matrix_mulPfS_ffffii --------------------------
	.section	.nv.info._Z10matrix_mulPfS_ffffii,"",@"SHT_CUDA_INFO"
	.sectionflags	@""
	.align	4


	//----- nvinfo : EIATTR_CUDA_API_VERSION
	.align		4
        /*0000*/ 	.byte	0x04, 0x37
        /*0002*/ 	.short	(.L_7 - .L_6)
.L_6:
        /*0004*/ 	.word	0x00000082


	//----- nvinfo : EIATTR_KPARAM_INFO
	.align		4
.L_7:
        /*0008*/ 	.byte	0x04, 0x17
        /*000a*/ 	.short	(.L_9 - .L_8)
.L_8:
        /*000c*/ 	.word	0x00000000
        /*0010*/ 	.short	0x0007
        /*0012*/ 	.short	0x0024
        /*0014*/ 	.byte	0x00, 0xf0, 0x11, 0x00


	//----- nvinfo : EIATTR_KPARAM_INFO
	.align		4
.L_9:
        /*0018*/ 	.byte	0x04, 0x17
        /*001a*/ 	.short	(.L_11 - .L_10)
.L_10:
        /*001c*/ 	.word	0x00000000
        /*0020*/ 	.short	0x0006
        /*0022*/ 	.short	0x0020
        /*0024*/ 	.byte	0x00, 0xf0, 0x11, 0x00


	//----- nvinfo : EIATTR_KPARAM_INFO
	.align		4
.L_11:
        /*0028*/ 	.byte	0x04, 0x17
        /*002a*/ 	.short	(.L_13 - .L_12)
.L_12:
        /*002c*/ 	.word	0x00000000
        /*0030*/ 	.short	0x0005
        /*0032*/ 	.short	0x001c
        /*0034*/ 	.byte	0x00, 0xf0, 0x11, 0x00


	//----- nvinfo : EIATTR_KPARAM_INFO
	.align		4
.L_13:
        /*0038*/ 	.byte	0x04, 0x17
        /*003a*/ 	.short	(.L_15 - .L_14)
.L_14:
        /*003c*/ 	.word	0x00000000
        /*0040*/ 	.short	0x0004
        /*0042*/ 	.short	0x0018
        /*0044*/ 	.byte	0x00, 0xf0, 0x11, 0x00


	//----- nvinfo : EIATTR_KPARAM_INFO
	.align		4
.L_15:
        /*0048*/ 	.byte	0x04, 0x17
        /*004a*/ 	.short	(.L_17 - .L_16)
.L_16:
        /*004c*/ 	.word	0x00000000
        /*0050*/ 	.short	0x0003
        /*0052*/ 	.short	0x0014
        /*0054*/ 	.byte	0x00, 0xf0, 0x11, 0x00


	//----- nvinfo : EIATTR_KPARAM_INFO
	.align		4
.L_17:
        /*0058*/ 	.byte	0x04, 0x17
        /*005a*/ 	.short	(.L_19 - .L_18)
.L_18:
        /*005c*/ 	.word	0x00000000
        /*0060*/ 	.short	0x0002
        /*0062*/ 	.short	0x0010
        /*0064*/ 	.byte	0x00, 0xf0, 0x11, 0x00


	//----- nvinfo : EIATTR_KPARAM_INFO
	.align		4
.L_19:
        /*0068*/ 	.byte	0x04, 0x17
        /*006a*/ 	.short	(.L_21 - .L_20)
.L_20:
        /*006c*/ 	.word	0x00000000
        /*0070*/ 	.short	0x0001
        /*0072*/ 	.short	0x0008
        /*0074*/ 	.byte	0x00, 0xf5, 0x21, 0x00


	//----- nvinfo : EIATTR_KPARAM_INFO
	.align		4
.L_21:
        /*0078*/ 	.byte	0x04, 0x17
        /*007a*/ 	.short	(.L_23 - .L_22)
.L_22:
        /*007c*/ 	.word	0x00000000
        /*0080*/ 	.short	0x0000
        /*0082*/ 	.short	0x0000
        /*0084*/ 	.byte	0x00, 0xf5, 0x21, 0x00


	//----- nvinfo : EIATTR_SPARSE_MMA_MASK
	.align		4
.L_23:
        /*0088*/ 	.byte	0x03, 0x50
        /*008a*/ 	.short	0x0000


	//----- nvinfo : EIATTR_MAXREG_COUNT
	.align		4
        /*008c*/ 	.byte	0x03, 0x1b
        /*008e*/ 	.short	0x00ff


	//----- nvinfo : EIATTR_MERCURY_ISA_VERSION
	.align		4
        /*0090*/ 	.byte	0x03, 0x5f
        /*0092*/ 	.short	0x0101


	//----- nvinfo : EIATTR_VRC_CTA_INIT_COUNT
	.align		4
        /*0094*/ 	.byte	0x02, 0x4a
	.zero		1
	.zero		1


	//----- nvinfo : EIATTR_EXIT_INSTR_OFFSETS
	.align		4
        /*0098*/ 	.byte	0x04, 0x1c
        /*009a*/ 	.short	(.L_25 - .L_24)


	//   ....[0]....
.L_24:
        /*009c*/ 	.word	0x000000b0


	//   ....[1]....
        /*00a0*/ 	.word	0x000001e0


	//----- nvinfo : EIATTR_CBANK_PARAM_SIZE
	.align		4
.L_25:
        /*00a4*/ 	.byte	0x03, 0x19
        /*00a6*/ 	.short	0x0028


	//----- nvinfo : EIATTR_PARAM_CBANK
	.align		4
        /*00a8*/ 	.byte	0x04, 0x0a
        /*00aa*/ 	.short	(.L_27 - .L_26)
	.align		4
.L_26:
        /*00ac*/ 	.word	index@(.nv.constant0._Z10matrix_mulPfS_ffffii)
        /*00b0*/ 	.short	0x0380
        /*00b2*/ 	.short	0x0028


	//----- nvinfo : EIATTR_SW_WAR
	.align		4
.L_27:
        /*00b4*/ 	.byte	0x04, 0x36
        /*00b6*/ 	.short	(.L_29 - .L_28)
.L_28:
        /*00b8*/ 	.word	0x00000008
.L_29:


//--------------------- .nv.callgraph             --------------------------
	.section	.nv.callgraph,"",@"SHT_CUDA_CALLGRAPH"
	.align	4
	.sectionentsize	8
	.align		4
        /*0000*/ 	.word	0x00000000
	.align		4
        /*0004*/ 	.word	0xffffffff
	.align		4
        /*0008*/ 	.word	0x00000000
	.align		4
        /*000c*/ 	.word	0xfffffffe
	.align		4
        /*0010*/ 	.word	0x00000000
	.align		4
        /*0014*/ 	.word	0xfffffffd
	.align		4
        /*0018*/ 	.word	0x00000000
	.align		4
        /*001c*/ 	.word	0xfffffffc


//--------------------- .text._Z10matrix_mulPfS_ffffii --------------------------
	.section	.text._Z10matrix_mulPfS_ffffii,"ax",@progbits
	.align	128
        .global         _Z10matrix_mulPfS_ffffii
        .type           _Z10matrix_mulPfS_ffffii,@function
        .size           _Z10matrix_mulPfS_ffffii,(.L_x_1 - _Z10matrix_mulPfS_ffffii)
        .other          _Z10matrix_mulPfS_ffffii,@"STO_CUDA_ENTRY STV_DEFAULT"
_Z10matrix_mulPfS_ffffii:
.text._Z10matrix_mulPfS_ffffii:
[----:B------:R-:W-:Y:S01]  /*0000*/  LDC R1, c[0x0][0x37c] ;  /* 0x0000df00ff017b82 */ /* 0x000fe20000000800 */
[----:B------:R-:W0:Y:S01]  /*0010*/  S2R R7, SR_CTAID.X ;  /* 0x0000000000077919 */ /* 0x000e220000002500 */
[----:B------:R-:W1:Y:S01]  /*0020*/  LDCU.64 UR6, c[0x0][0x3a0] ;  /* 0x00007400ff0677ac */ /* 0x000e620008000a00 */
[----:B------:R-:W0:Y:S01]  /*0030*/  S2R R0, SR_TID.X ;  /* 0x0000000000007919 */ /* 0x000e220000002100 */
[----:B------:R-:W0:Y:S01]  /*0040*/  LDCU UR5, c[0x0][0x360] ;  /* 0x00006c00ff0577ac */ /* 0x000e220008000800 */
[----:B------:R-:W-:Y:S02]  /*0050*/  UMOV UR4, 0x1 ;  /* 0x0000000100047882 */ /* 0x000fe40000000000 */
[----:B-1----:R-:W-:Y:S01]  /*0060*/  USHF.L.U32 UR4, UR4, UR7, URZ ;  /* 0x0000000704047299 */ /* 0x002fe200080006ff */
[----:B0-----:R-:W-:-:S05]  /*0070*/  IMAD R7, R7, UR5, R0 ;  /* 0x0000000507077c24 */ /* 0x001fca000f8e0200 */
[----:B------:R-:W-:-:S04]  /*0080*/  LOP3.LUT R11, R7, UR4, RZ, 0xfc, !PT ;  /* 0x00000004070b7c12 */ /* 0x000fc8000f8efcff */
[----:B------:R-:W-:-:S04]  /*0090*/  VIMNMX R0, PT, PT, R11, UR6, PT ;  /* 0x000000060b007c48 */ /* 0x000fc8000bfe0100 */
[----:B------:R-:W-:-:S13]  /*00a0*/  ISETP.GT.AND P0, PT, R0, R7, PT ;  /* 0x000000070000720c */ /* 0x000fda0003f04270 */
[----:B------:R-:W-:Y:S05]  /*00b0*/  @!P0 EXIT ;  /* 0x000000000000894d */ /* 0x000fea0003800000 */
[----:B------:R-:W0:Y:S01]  /*00c0*/  LDC.64 R2, c[0x0][0x380] ;  /* 0x0000e000ff027b82 */ /* 0x000e220000000a00 */
[----:B------:R-:W1:Y:S01]  /*00d0*/  LDCU.64 UR4, c[0x0][0x358] ;  /* 0x00006b00ff0477ac */ /* 0x000e620008000a00 */
[----:B------:R-:W2:Y:S06]  /*00e0*/  LDCU.128 UR8, c[0x0][0x390] ;  /* 0x00007200ff0877ac */ /* 0x000eac0008000c00 */
[----:B------:R-:W3:Y:S01]  /*00f0*/  LDC.64 R8, c[0x0][0x388] ;  /* 0x0000e200ff087b82 */ /* 0x000ee20000000a00 */
[----:B0-----:R-:W-:-:S04]  /*0100*/  IMAD.WIDE R4, R11, 0x4, R2 ;  /* 0x000000040b047825 */ /* 0x001fc800078e0202 */
[C---:B------:R-:W-:Y:S01]  /*0110*/  IMAD.WIDE R2, R7.reuse, 0x4, R2 ;  /* 0x0000000407027825 */ /* 0x040fe200078e0202 */
[----:B-1----:R-:W2:Y:S04]  /*0120*/  LDG.E R6, desc[UR4][R4.64] ;  /* 0x0000000404067981 */ /* 0x002ea8000c1e1900 */
[----:B------:R-:W4:Y:S01]  /*0130*/  LDG.E R0, desc[UR4][R2.64] ;  /* 0x0000000402007981 */ /* 0x000f22000c1e1900 */
[----:B--2---:R-:W-:Y:S01]  /*0140*/  FMUL R13, R6, UR9 ;  /* 0x00000009060d7c20 */ /* 0x004fe20008400000 */
[----:B---3--:R-:W-:-:S04]  /*0150*/  IMAD.WIDE R6, R7, 0x4, R8 ;  /* 0x0000000407067825 */ /* 0x008fc800078e0208 */
[----:B----4-:R-:W-:-:S05]  /*0160*/  FFMA R13, R0, UR8, R13 ;  /* 0x00000008000d7c23 */ /* 0x010fca000800000d */
[----:B------:R-:W-:Y:S04]  /*0170*/  STG.E desc[UR4][R6.64], R13 ;  /* 0x0000000d06007986 */ /* 0x000fe8000c101904 */
[----:B------:R-:W2:Y:S04]  /*0180*/  LDG.E R10, desc[UR4][R4.64] ;  /* 0x00000004040a7981 */ /* 0x000ea8000c1e1900 */
[----:B------:R-:W3:Y:S01]  /*0190*/  LDG.E R0, desc[UR4][R2.64] ;  /* 0x0000000402007981 */ /* 0x000ee2000c1e1900 */
[----:B------:R-:W-:-:S04]  /*01a0*/  IMAD.WIDE R8, R11, 0x4, R8 ;  /* 0x000000040b087825 */ /* 0x000fc800078e0208 */
[----:B--2---:R-:W-:-:S04]  /*01b0*/  FMUL R15, R10, UR11 ;  /* 0x0000000b0a0f7c20 */ /* 0x004fc80008400000 */
[----:B---3--:R-:W-:-:S05]  /*01c0*/  FFMA R15, R0, UR10, R15 ;  /* 0x0000000a000f7c23 */ /* 0x008fca000800000f */
[----:B------:R-:W-:Y:S01]  /*01d0*/  STG.E desc[UR4][R8.64], R15 ;  /* 0x0000000f08007986 */ /* 0x000fe2000c101904 */
[----:B------:R-:W-:Y:S05]  /*01e0*/  EXIT ;  /* 0x000000000000794d */ /* 0x000fea0003800000 */
.L_x_0:
[----:B------:R-:W-:-:S00]  /*01f0*/  BRA `(.L_x_0) ;  /* 0xfffffffc00fc7947 */ /* 0x000fc0000383ffff */
[----:B------:R-:W-:-:S00]  /*0200*/  NOP ;  /* 0x0000000000007918 */ /* 0x000fc00000000000 */
[----:B------:R-:W-:-:S00]  /*0210*/  NOP ;  /* 0x0000000000007918 */ /* 0x000fc00000000000 */
[----:B------:R-:W-:-:S00]  /*0220*/  NOP ;  /* 0x0000000000007918 */ /* 0x000fc00000000000 */
[----:B------:R-:W-:-:S00]  /*0230*/  NOP ;  /* 0x0000000000007918 */ /* 0x000fc00000000000 */
[----:B------:R-:W-:-:S00]  /*0240*/  NOP ;  /* 0x0000000000007918 */ /* 0x000fc00000000000 */
[----:B------:R-:W-:-:S00]  /*0250*/  NOP ;  /* 0x0000000000007918 */ /* 0x000fc00000000000 */
[----:B------:R-:W-:-:S00]  /*0260*/  NOP ;  /* 0x0000000000007918 */ /* 0x000fc00000000000 */
[----:B------:R-:W-:-:S00]  /*0270*/  NOP ;  /* 0x0000000000007918 */ /* 0x000fc00000000000 */
.L_x_1:


//--------------------- .nv.shared.reserved.0     --------------------------
	.section	.nv.shared.reserved.0,"aw",@nobits
	.weak		__nv_reservedSMEM_offset_0_alias
	.size		__nv_reservedSMEM_offset_0_alias, 0, 64
	.other		__nv_reservedSMEM_offset_0_alias,@"STO_CUDA_RESERVED_SHARED STV_DEFAULT"
__nv_reservedSMEM_offset_0_alias:
	.zero		0
	.zero		64


//--------------------- .nv.constant0._Z10matrix_mulPfS_ffffii --------------------------
	.section	.nv.constant0._Z10matrix_mulPfS_ffffii,"a",@progbits
	.sectionflags	@""
	.align	4
.nv.constant0._Z10matrix_mulPfS_ffffii:
	.zero		936


//--------------------- SYMBOLS --------------------------

	.type		.nv.reservedSmem.offset0,@object
	.size		.nv.reservedSmem.offset0,0x4
